//
// Generated by NVIDIA NVVM Compiler
//
// Compiler Build ID: CL-36424714
// Cuda compilation tools, release 13.0, V13.0.88
// Based on NVVM 20.0.0
//

.version 9.0
.target sm_100
.address_size 64

	// .globl	_Z3addPiS_S_

.visible .entry _Z3addPiS_S_(
	.param .u64 .ptr .align 1 _Z3addPiS_S__param_0,
	.param .u64 .ptr .align 1 _Z3addPiS_S__param_1,
	.param .u64 .ptr .align 1 _Z3addPiS_S__param_2
)
{
	.reg .pred 	%p<2>;
	.reg .b32 	%r<8>;
	.reg .b64 	%rd<11>;

	ld.param.u64 	%rd1, [_Z3addPiS_S__param_0];
	ld.param.u64 	%rd2, [_Z3addPiS_S__param_1];
	ld.param.u64 	%rd3, [_Z3addPiS_S__param_2];
	mov.u32 	%r2, %ntid.x;
	mov.u32 	%r3, %ctaid.x;
	mov.u32 	%r4, %tid.x;
	mad.lo.s32 	%r1, %r2, %r3, %r4;
	setp.gt.u32 	%p1, %r1, 9999;
	@%p1 bra 	$L__BB0_2;
	cvta.to.global.u64 	%rd4, %rd1;
	cvta.to.global.u64 	%rd5, %rd2;
	cvta.to.global.u64 	%rd6, %rd3;
	mul.wide.u32 	%rd7, %r1, 4;
	add.s64 	%rd8, %rd4, %rd7;
	ld.global.u32 	%r5, [%rd8];
	add.s64 	%rd9, %rd5, %rd7;
	ld.global.u32 	%r6, [%rd9];
	add.s32 	%r7, %r6, %r5;
	add.s64 	%rd10, %rd6, %rd7;
	st.global.u32 	[%rd10], %r7;
$L__BB0_2:
	ret;

}


// ===== COMPILED SASS (sm_100) =====

	.target	sm_100

	.elftype	@"ET_EXEC"


//--------------------- .note.nv.tkinfo           --------------------------
	.section	.note.nv.tkinfo,"",@"SHT_NOTE"
	.sectionflags	@"SHF_NOTE_NV_TKINFO"
	.tkinfo
        /*0018*/ 	.word	0x00000002
        /*0030*/ 	.string	""
        /*0030*/ 	.string	"ptxas"
        /*0030*/ 	.string	"Cuda compilation tools, release 13.0, V13.0.88"
        /*0030*/ 	.string	"Build cuda_13.0.r13.0/compiler.36424714_0"
        /*0030*/ 	.string	"-arch sm_100 -m 64 "



//--------------------- .note.nv.cuinfo           --------------------------
	.section	.note.nv.cuinfo,"",@"SHT_NOTE"
	.sectionflags	@"SHF_NOTE_NV_CUINFO"
        /*0018*/ 	.short	0x0002
        /*001a*/ 	.short	0x0064
        /*001c*/ 	.short	0x0082
	.zero		2


//--------------------- .nv.info                  --------------------------
	.section	.nv.info,"",@"SHT_CUDA_INFO"
	.align	4


	//----- nvinfo : EIATTR_REGCOUNT
	.align		4
        /*0000*/ 	.byte	0x04, 0x2f
        /*0002*/ 	.short	(.L_1 - .L_0)
	.align		4
.L_0:
        /*0004*/ 	.word	index@(_Z3addPiS_S_)
        /*0008*/ 	.word	0x0000000c


	//----- nvinfo : EIATTR_FRAME_SIZE
	.align		4
.L_1:
        /*000c*/ 	.byte	0x04, 0x11
        /*000e*/ 	.short	(.L_3 - .L_2)
	.align		4
.L_2:
        /*0010*/ 	.word	index@(_Z3addPiS_S_)
        /*0014*/ 	.word	0x00000000


	//----- nvinfo : EIATTR_MIN_STACK_SIZE
	.align		4
.L_3:
        /*0018*/ 	.byte	0x04, 0x12
        /*001a*/ 	.short	(.L_5 - .L_4)
	.align		4
.L_4:
        /*001c*/ 	.word	index@(_Z3addPiS_S_)
        /*0020*/ 	.word	0x00000000
.L_5:


//--------------------- .nv.compat                --------------------------
	.section	.nv.compat,"",@"SHT_CUDA_COMPAT_INFO"
	.align	4
        /*0000*/ 	.byte	0x02, 0x09, 0x00, 0x00, 0x02, 0x02, 0x01, 0x00, 0x02, 0x05, 0x05, 0x00, 0x03, 0x07, 0x01, 0x01
        /*0010*/ 	.byte	0x02, 0x03, 0x00, 0x00, 0x02, 0x06, 0x01, 0x00, 0x04, 0x0b, 0x08, 0x00, 0x09, 0x00, 0x00, 0x00
        /*0020*/ 	.byte	0x00, 0x00, 0x00, 0x00


//--------------------- .nv.info._Z3addPiS_S_     --------------------------
	.section	.nv.info._Z3addPiS_S_,"",@"SHT_CUDA_INFO"
	.sectionflags	@""
	.align	4


	//----- nvinfo : EIATTR_CUDA_API_VERSION
	.align		4
        /*0000*/ 	.byte	0x04, 0x37
        /*0002*/ 	.short	(.L_7 - .L_6)
.L_6:
        /*0004*/ 	.word	0x00000082


	//----- nvinfo : EIATTR_KPARAM_INFO
	.align		4
.L_7:
        /*0008*/ 	.byte	0x04, 0x17
        /*000a*/ 	.short	(.L_9 - .L_8)
.L_8:
        /*000c*/ 	.word	0x00000000
        /*0010*/ 	.short	0x0002
        /*0012*/ 	.short	0x0010
        /*0014*/ 	.byte	0x00, 0xf5, 0x21, 0x00


	//----- nvinfo : EIATTR_KPARAM_INFO
	.align		4
.L_9:
        /*0018*/ 	.byte	0x04, 0x17
        /*001a*/ 	.short	(.L_11 - .L_10)
.L_10:
        /*001c*/ 	.word	0x00000000
        /*0020*/ 	.short	0x0001
        /*0022*/ 	.short	0x0008
        /*0024*/ 	.byte	0x00, 0xf5, 0x21, 0x00


	//----- nvinfo : EIATTR_KPARAM_INFO
	.align		4
.L_11:
        /*0028*/ 	.byte	0x04, 0x17
        /*002a*/ 	.short	(.L_13 - .L_12)
.L_12:
        /*002c*/ 	.word	0x00000000
        /*0030*/ 	.short	0x0000
        /*0032*/ 	.short	0x0000
        /*0034*/ 	.byte	0x00, 0xf5, 0x21, 0x00


	//----- nvinfo : EIATTR_SPARSE_MMA_MASK
	.align		4
.L_13:
        /*0038*/ 	.byte	0x03, 0x50
        /*003a*/ 	.short	0x0000


	//----- nvinfo : EIATTR_MAXREG_COUNT
	.align		4
        /*003c*/ 	.byte	0x03, 0x1b
        /*003e*/ 	.short	0x00ff


	//----- nvinfo : EIATTR_MERCURY_ISA_VERSION
	.align		4
        /*0040*/ 	.byte	0x03, 0x5f
        /*0042*/ 	.short	0x0101


	//----- nvinfo : EIATTR_VRC_CTA_INIT_COUNT
	.align		4
        /*0044*/ 	.byte	0x02, 0x4a
	.zero		1
	.zero		1


	//----- nvinfo : EIATTR_EXIT_INSTR_OFFSETS
	.align		4
        /*0048*/ 	.byte	0x04, 0x1c
        /*004a*/ 	.short	(.L_15 - .L_14)


	//   ....[0]....
.L_14:
        /*004c*/ 	.word	0x00000060


	//   ....[1]....
        /*0050*/ 	.word	0x00000120


	//----- nvinfo : EIATTR_CBANK_PARAM_SIZE
	.align		4
.L_15:
        /*0054*/ 	.byte	0x03, 0x19
        /*0056*/ 	.short	0x0018


	//----- nvinfo : EIATTR_PARAM_CBANK
	.align		4
        /*0058*/ 	.byte	0x04, 0x0a
        /*005a*/ 	.short	(.L_17 - .L_16)
	.align		4
.L_16:
        /*005c*/ 	.word	index@(.nv.constant0._Z3addPiS_S_)
        /*0060*/ 	.short	0x0380
        /*0062*/ 	.short	0x0018


	//----- nvinfo : EIATTR_SW_WAR
	.align		4
.L_17:
        /*0064*/ 	.byte	0x04, 0x36
        /*0066*/ 	.short	(.L_19 - .L_18)
.L_18:
        /*0068*/ 	.word	0x00000008
.L_19:


//--------------------- .nv.callgraph             --------------------------
	.section	.nv.callgraph,"",@"SHT_CUDA_CALLGRAPH"
	.align	4
	.sectionentsize	8
	.align		4
        /*0000*/ 	.word	0x00000000
	.align		4
        /*0004*/ 	.word	0xffffffff
	.align		4
        /*0008*/ 	.word	0x00000000
	.align		4
        /*000c*/ 	.word	0xfffffffe
	.align		4
        /*0010*/ 	.word	0x00000000
	.align		4
        /*0014*/ 	.word	0xfffffffd
	.align		4
        /*0018*/ 	.word	0x00000000
	.align		4
        /*001c*/ 	.word	0xfffffffc


//--------------------- .text._Z3addPiS_S_        --------------------------
	.section	.text._Z3addPiS_S_,"ax",@progbits
	.align	128
        .global         _Z3addPiS_S_
        .type           _Z3addPiS_S_,@function
        .size           _Z3addPiS_S_,(.L_x_1 - _Z3addPiS_S_)
        .other          _Z3addPiS_S_,@"STO_CUDA_ENTRY STV_DEFAULT"
_Z3addPiS_S_:
.text._Z3addPiS_S_:
[----:B------:R-:W-:Y:S01]  /*0000*/  LDC R1, c[0x0][0x37c] ;  /* 0x0000df00ff017b82 */ /* 0x000fe20000000800 */
[----:B------:R-:W0:Y:S01]  /*0010*/  S2R R9, SR_CTAID.X ;  /* 0x0000000000097919 */ /* 0x000e220000002500 */
[----:B------:R-:W0:Y:S01]  /*0020*/  LDCU UR4, c[0x0][0x360] ;  /* 0x00006c00ff0477ac */ /* 0x000e220008000800 */
[----:B------:R-:W0:Y:S02]  /*0030*/  S2R R0, SR_TID.X ;  /* 0x0000000000007919 */ /* 0x000e240000002100 */
[----:B0-----:R-:W-:-:S05]  /*0040*/  IMAD R9, R9, UR4, R0 ;  /* 0x0000000409097c24 */ /* 0x001fca000f8e0200 */
[----:B------:R-:W-:-:S13]  /*0050*/  ISETP.GT.U32.AND P0, PT, R9, 0x270f, PT ;  /* 0x0000270f0900780c */ /* 0x000fda0003f04070 */
[----:B------:R-:W-:Y:S05]  /*0060*/  @P0 EXIT ;  /* 0x000000000000094d */ /* 0x000fea0003800000 */
[----:B------:R-:W0:Y:S01]  /*0070*/  LDC.64 R2, c[0x0][0x380] ;  /* 0x0000e000ff027b82 */ /* 0x000e220000000a00 */
[----:B------:R-:W1:Y:S07]  /*0080*/  LDCU.64 UR4, c[0x0][0x358] ;  /* 0x00006b00ff0477ac */ /* 0x000e6e0008000a00 */
[----:B------:R-:W2:Y:S08]  /*0090*/  LDC.64 R4, c[0x0][0x388] ;  /* 0x0000e200ff047b82 */ /* 0x000eb00000000a00 */
[----:B------:R-:W3:Y:S01]  /*00a0*/  LDC.64 R6, c[0x0][0x390] ;  /* 0x0000e400ff067b82 */ /* 0x000ee20000000a00 */
[----:B0-----:R-:W-:-:S06]  /*00b0*/  IMAD.WIDE.U32 R2, R9, 0x4, R2 ;  /* 0x0000000409027825 */ /* 0x001fcc00078e0002 */
[----:B-1----:R-:W4:Y:S01]  /*00c0*/  LDG.E R2, desc[UR4][R2.64] ;  /* 0x0000000402027981 */ /* 0x002f22000c1e1900 */
[----:B--2---:R-:W-:-:S06]  /*00d0*/  IMAD.WIDE.U32 R4, R9, 0x4, R4 ;  /* 0x0000000409047825 */ /* 0x004fcc00078e0004 */
[----:B------:R-:W4:Y:S01]  /*00e0*/  LDG.E R5, desc[UR4][R4.64] ;  /* 0x0000000404057981 */ /* 0x000f22000c1e1900 */
[----:B---3--:R-:W-:Y:S01]  /*00f0*/  IMAD.WIDE.U32 R6, R9, 0x4, R6 ;  /* 0x0000000409067825 */ /* 0x008fe200078e0006 */
[----:B----4-:R-:W-:-:S05]  /*0100*/  IADD3 R9, PT, PT, R2, R5, RZ ;  /* 0x0000000502097210 */ /* 0x010fca0007ffe0ff */
[----:B------:R-:W-:Y:S01]  /*0110*/  STG.E desc[UR4][R6.64], R9 ;  /* 0x0000000906007986 */ /* 0x000fe2000c101904 */
[----:B------:R-:W-:Y:S05]  /*0120*/  EXIT ;  /* 0x000000000000794d */ /* 0x000fea0003800000 */
.L_x_0:
[----:B------:R-:W-:-:S00]  /*0130*/  BRA `(.L_x_0) ;  /* 0xfffffffc00fc7947 */ /* 0x000fc0000383ffff */
[----:B------:R-:W-:-:S00]  /*0140*/  NOP ;  /* 0x0000000000007918 */ /* 0x000fc00000000000 */
        /* <DEDUP_REMOVED lines=11> */
.L_x_1:


//--------------------- .nv.shared.reserved.0     --------------------------
	.section	.nv.shared.reserved.0,"aw",@nobits
	.weak		__nv_reservedSMEM_offset_0_alias
	.size		__nv_reservedSMEM_offset_0_alias, 0, 64
	.other		__nv_reservedSMEM_offset_0_alias,@"STO_CUDA_RESERVED_SHARED STV_DEFAULT"
__nv_reservedSMEM_offset_0_alias:
	.zero		0
	.zero		64


//--------------------- .nv.constant0._Z3addPiS_S_ --------------------------
	.section	.nv.constant0._Z3addPiS_S_,"a",@progbits
	.sectionflags	@""
	.align	4
.nv.constant0._Z3addPiS_S_:
	.zero		920


//--------------------- SYMBOLS --------------------------

	.type		.nv.reservedSmem.offset0,@object
	.size		.nv.reservedSmem.offset0,0x4
